//
// Generated by NVIDIA NVVM Compiler
//
// Compiler Build ID: CL-36424714
// Cuda compilation tools, release 13.0, V13.0.88
// Based on NVVM 20.0.0
//

.version 9.0
.target sm_100
.address_size 64

	// .globl	_Z6vecaddPfi
.global .align 4 .b8 in1[4000];
.const .align 4 .b8 in2[4000];

.visible .entry _Z6vecaddPfi(
	.param .u64 .ptr .align 1 _Z6vecaddPfi_param_0,
	.param .u32 _Z6vecaddPfi_param_1
)
{
	.reg .pred 	%p<2>;
	.reg .b32 	%r<6>;
	.reg .b32 	%f<4>;
	.reg .b64 	%rd<9>;

	ld.param.u64 	%rd1, [_Z6vecaddPfi_param_0];
	ld.param.u32 	%r2, [_Z6vecaddPfi_param_1];
	mov.u32 	%r3, %ntid.x;
	mov.u32 	%r4, %ctaid.x;
	mov.u32 	%r5, %tid.x;
	mad.lo.s32 	%r1, %r3, %r4, %r5;
	setp.ge.s32 	%p1, %r1, %r2;
	@%p1 bra 	$L__BB0_2;
	cvta.to.global.u64 	%rd2, %rd1;
	mul.wide.s32 	%rd3, %r1, 4;
	mov.u64 	%rd4, in1;
	add.s64 	%rd5, %rd4, %rd3;
	ld.global.f32 	%f1, [%rd5];
	mov.u64 	%rd6, in2;
	add.s64 	%rd7, %rd6, %rd3;
	ld.const.f32 	%f2, [%rd7];
	add.f32 	%f3, %f1, %f2;
	add.s64 	%rd8, %rd2, %rd3;
	st.global.f32 	[%rd8], %f3;
$L__BB0_2:
	ret;

}


// ===== COMPILED SASS (sm_100) =====

	.target	sm_100

	.elftype	@"ET_EXEC"


//--------------------- .note.nv.tkinfo           --------------------------
	.section	.note.nv.tkinfo,"",@"SHT_NOTE"
	.sectionflags	@"SHF_NOTE_NV_TKINFO"
	.tkinfo
        /*0018*/ 	.word	0x00000002
        /*0030*/ 	.string	""
        /*0030*/ 	.string	"ptxas"
        /*0030*/ 	.string	"Cuda compilation tools, release 13.0, V13.0.88"
        /*0030*/ 	.string	"Build cuda_13.0.r13.0/compiler.36424714_0"
        /*0030*/ 	.string	"-arch sm_100 -m 64 "



//--------------------- .note.nv.cuinfo           --------------------------
	.section	.note.nv.cuinfo,"",@"SHT_NOTE"
	.sectionflags	@"SHF_NOTE_NV_CUINFO"
        /*0018*/ 	.short	0x0002
        /*001a*/ 	.short	0x0064
        /*001c*/ 	.short	0x0082
	.zero		2


//--------------------- .nv.info                  --------------------------
	.section	.nv.info,"",@"SHT_CUDA_INFO"
	.align	4


	//----- nvinfo : EIATTR_REGCOUNT
	.align		4
        /*0000*/ 	.byte	0x04, 0x2f
        /*0002*/ 	.short	(.L_3 - .L_2)
	.align		4
.L_2:
        /*0004*/ 	.word	index@(_Z6vecaddPfi)
        /*0008*/ 	.word	0x0000000a


	//----- nvinfo : EIATTR_FRAME_SIZE
	.align		4
.L_3:
        /*000c*/ 	.byte	0x04, 0x11
        /*000e*/ 	.short	(.L_5 - .L_4)
	.align		4
.L_4:
        /*0010*/ 	.word	index@(_Z6vecaddPfi)
        /*0014*/ 	.word	0x00000000


	//----- nvinfo : EIATTR_MIN_STACK_SIZE
	.align		4
.L_5:
        /*0018*/ 	.byte	0x04, 0x12
        /*001a*/ 	.short	(.L_7 - .L_6)
	.align		4
.L_6:
        /*001c*/ 	.word	index@(_Z6vecaddPfi)
        /*0020*/ 	.word	0x00000000
.L_7:


//--------------------- .nv.compat                --------------------------
	.section	.nv.compat,"",@"SHT_CUDA_COMPAT_INFO"
	.align	4
        /*0000*/ 	.byte	0x02, 0x09, 0x00, 0x00, 0x02, 0x02, 0x01, 0x00, 0x02, 0x05, 0x05, 0x00, 0x03, 0x07, 0x01, 0x01
        /*0010*/ 	.byte	0x02, 0x03, 0x00, 0x00, 0x02, 0x06, 0x01, 0x00, 0x04, 0x0b, 0x08, 0x00, 0x09, 0x00, 0x00, 0x00
        /*0020*/ 	.byte	0x00, 0x00, 0x00, 0x00


//--------------------- .nv.info._Z6vecaddPfi     --------------------------
	.section	.nv.info._Z6vecaddPfi,"",@"SHT_CUDA_INFO"
	.sectionflags	@""
	.align	4


	//----- nvinfo : EIATTR_CUDA_API_VERSION
	.align		4
        /*0000*/ 	.byte	0x04, 0x37
        /*0002*/ 	.short	(.L_9 - .L_8)
.L_8:
        /*0004*/ 	.word	0x00000082


	//----- nvinfo : EIATTR_KPARAM_INFO
	.align		4
.L_9:
        /*0008*/ 	.byte	0x04, 0x17
        /*000a*/ 	.short	(.L_11 - .L_10)
.L_10:
        /*000c*/ 	.word	0x00000000
        /*0010*/ 	.short	0x0001
        /*0012*/ 	.short	0x0008
        /*0014*/ 	.byte	0x00, 0xf0, 0x11, 0x00


	//----- nvinfo : EIATTR_KPARAM_INFO
	.align		4
.L_11:
        /*0018*/ 	.byte	0x04, 0x17
        /*001a*/ 	.short	(.L_13 - .L_12)
.L_12:
        /*001c*/ 	.word	0x00000000
        /*0020*/ 	.short	0x0000
        /*0022*/ 	.short	0x0000
        /*0024*/ 	.byte	0x00, 0xf5, 0x21, 0x00


	//----- nvinfo : EIATTR_SPARSE_MMA_MASK
	.align		4
.L_13:
        /*0028*/ 	.byte	0x03, 0x50
        /*002a*/ 	.short	0x0000


	//----- nvinfo : EIATTR_MAXREG_COUNT
	.align		4
        /*002c*/ 	.byte	0x03, 0x1b
        /*002e*/ 	.short	0x00ff


	//----- nvinfo : EIATTR_MERCURY_ISA_VERSION
	.align		4
        /*0030*/ 	.byte	0x03, 0x5f
        /*0032*/ 	.short	0x0101


	//----- nvinfo : EIATTR_VRC_CTA_INIT_COUNT
	.align		4
        /*0034*/ 	.byte	0x02, 0x4a
	.zero		1
	.zero		1


	//----- nvinfo : EIATTR_EXIT_INSTR_OFFSETS
	.align		4
        /*0038*/ 	.byte	0x04, 0x1c
        /*003a*/ 	.short	(.L_15 - .L_14)


	//   ....[0]....
.L_14:
        /*003c*/ 	.word	0x00000070


	//   ....[1]....
        /*0040*/ 	.word	0x00000150


	//----- nvinfo : EIATTR_CBANK_PARAM_SIZE
	.align		4
.L_15:
        /*0044*/ 	.byte	0x03, 0x19
        /*0046*/ 	.short	0x000c


	//----- nvinfo : EIATTR_PARAM_CBANK
	.align		4
        /*0048*/ 	.byte	0x04, 0x0a
        /*004a*/ 	.short	(.L_17 - .L_16)
	.align		4
.L_16:
        /*004c*/ 	.word	index@(.nv.constant0._Z6vecaddPfi)
        /*0050*/ 	.short	0x0380
        /*0052*/ 	.short	0x000c


	//----- nvinfo : EIATTR_SW_WAR
	.align		4
.L_17:
        /*0054*/ 	.byte	0x04, 0x36
        /*0056*/ 	.short	(.L_19 - .L_18)
.L_18:
        /*0058*/ 	.word	0x00000008
.L_19:


//--------------------- .nv.callgraph             --------------------------
	.section	.nv.callgraph,"",@"SHT_CUDA_CALLGRAPH"
	.align	4
	.sectionentsize	8
	.align		4
        /*0000*/ 	.word	0x00000000
	.align		4
        /*0004*/ 	.word	0xffffffff
	.align		4
        /*0008*/ 	.word	0x00000000
	.align		4
        /*000c*/ 	.word	0xfffffffe
	.align		4
        /*0010*/ 	.word	0x00000000
	.align		4
        /*0014*/ 	.word	0xfffffffd
	.align		4
        /*0018*/ 	.word	0x00000000
	.align		4
        /*001c*/ 	.word	0xfffffffc


//--------------------- .nv.constant4             --------------------------
	.section	.nv.constant4,"a",@progbits
	.align	8
	.align		8
.nv.constant4:
        /*0000*/ 	.dword	in1


//--------------------- .nv.constant3             --------------------------
	.section	.nv.constant3,"a",@progbits
	.align	4
.nv.constant3:
	.type		in2,@object
	.size		in2,(.L_1 - in2)
in2:
	.zero		4000
.L_1:


//--------------------- .text._Z6vecaddPfi        --------------------------
	.section	.text._Z6vecaddPfi,"ax",@progbits
	.align	128
        .global         _Z6vecaddPfi
        .type           _Z6vecaddPfi,@function
        .size           _Z6vecaddPfi,(.L_x_1 - _Z6vecaddPfi)
        .other          _Z6vecaddPfi,@"STO_CUDA_ENTRY STV_DEFAULT"
_Z6vecaddPfi:
.text._Z6vecaddPfi:
[----:B------:R-:W-:Y:S01]  /*0000*/  LDC R1, c[0x0][0x37c] ;  /* 0x0000df00ff017b82 */ /* 0x000fe20000000800 */
[----:B------:R-:W0:Y:S01]  /*0010*/  S2R R2, SR_CTAID.X ;  /* 0x0000000000027919 */ /* 0x000e220000002500 */
[----:B------:R-:W0:Y:S01]  /*0020*/  LDCU UR4, c[0x0][0x360] ;  /* 0x00006c00ff0477ac */ /* 0x000e220008000800 */
[----:B------:R-:W0:Y:S01]  /*0030*/  S2R R3, SR_TID.X ;  /* 0x0000000000037919 */ /* 0x000e220000002100 */
[----:B------:R-:W1:Y:S01]  /*0040*/  LDCU UR5, c[0x0][0x388] ;  /* 0x00007100ff0577ac */ /* 0x000e620008000800 */
[----:B0-----:R-:W-:-:S05]  /*0050*/  IMAD R2, R2, UR4, R3 ;  /* 0x0000000402027c24 */ /* 0x001fca000f8e0203 */
[----:B-1----:R-:W-:-:S13]  /*0060*/  ISETP.GE.AND P0, PT, R2, UR5, PT ;  /* 0x0000000502007c0c */ /* 0x002fda000bf06270 */
[----:B------:R-:W-:Y:S05]  /*0070*/  @P0 EXIT ;  /* 0x000000000000094d */ /* 0x000fea0003800000 */
[----:B------:R-:W0:Y:S01]  /*0080*/  LDCU.64 UR6, c[0x4][URZ] ;  /* 0x01000000ff0677ac */ /* 0x000e220008000a00 */
[----:B------:R-:W-:Y:S01]  /*0090*/  IMAD.WIDE R2, R2, 0x4, RZ ;  /* 0x0000000402027825 */ /* 0x000fe200078e02ff */
[----:B------:R-:W1:Y:S02]  /*00a0*/  LDCU.64 UR4, c[0x0][0x358] ;  /* 0x00006b00ff0477ac */ /* 0x000e640008000a00 */
[----:B0-----:R-:W-:-:S04]  /*00b0*/  IADD3 R4, P0, PT, R2, UR6, RZ ;  /* 0x0000000602047c10 */ /* 0x001fc8000ff1e0ff */
[----:B------:R-:W-:Y:S01]  /*00c0*/  IADD3.X R5, PT, PT, R3, UR7, RZ, P0, !PT ;  /* 0x0000000703057c10 */ /* 0x000fe200087fe4ff */
[----:B------:R-:W-:Y:S01]  /*00d0*/  IMAD.MOV.U32 R0, RZ, RZ, R2 ;  /* 0x000000ffff007224 */ /* 0x000fe200078e0002 */
[----:B------:R-:W0:Y:S03]  /*00e0*/  LDCU.64 UR6, c[0x0][0x380] ;  /* 0x00007000ff0677ac */ /* 0x000e260008000a00 */
[----:B-1----:R-:W2:Y:S01]  /*00f0*/  LDG.E R4, desc[UR4][R4.64] ;  /* 0x0000000404047981 */ /* 0x002ea2000c1e1900 */
[----:B------:R-:W2:Y:S01]  /*0100*/  LDC R7, c[0x3][R0] ;  /* 0x00c0000000077b82 */ /* 0x000ea20000000800 */
[----:B0-----:R-:W-:-:S04]  /*0110*/  IADD3 R2, P0, PT, R2, UR6, RZ ;  /* 0x0000000602027c10 */ /* 0x001fc8000ff1e0ff */
[----:B------:R-:W-:Y:S01]  /*0120*/  IADD3.X R3, PT, PT, R3, UR7, RZ, P0, !PT ;  /* 0x0000000703037c10 */ /* 0x000fe200087fe4ff */
[----:B--2---:R-:W-:-:S05]  /*0130*/  FADD R7, R4, R7 ;  /* 0x0000000704077221 */ /* 0x004fca0000000000 */
[----:B------:R-:W-:Y:S01]  /*0140*/  STG.E desc[UR4][R2.64], R7 ;  /* 0x0000000702007986 */ /* 0x000fe2000c101904 */
[----:B------:R-:W-:Y:S05]  /*0150*/  EXIT ;  /* 0x000000000000794d */ /* 0x000fea0003800000 */
.L_x_0:
[----:B------:R-:W-:-:S00]  /*0160*/  BRA `(.L_x_0) ;  /* 0xfffffffc00fc7947 */ /* 0x000fc0000383ffff */
[----:B------:R-:W-:-:S00]  /*0170*/  NOP ;  /* 0x0000000000007918 */ /* 0x000fc00000000000 */
        /* <DEDUP_REMOVED lines=8> */
.L_x_1:


//--------------------- .nv.shared.reserved.0     --------------------------
	.section	.nv.shared.reserved.0,"aw",@nobits
	.weak		__nv_reservedSMEM_offset_0_alias
	.size		__nv_reservedSMEM_offset_0_alias, 0, 64
	.other		__nv_reservedSMEM_offset_0_alias,@"STO_CUDA_RESERVED_SHARED STV_DEFAULT"
__nv_reservedSMEM_offset_0_alias:
	.zero		0
	.zero		64


//--------------------- .nv.global                --------------------------
	.section	.nv.global,"aw",@nobits
	.align	4
.nv.global:
	.type		in1,@object
	.size		in1,(.L_0 - in1)
in1:
	.zero		4000
.L_0:


//--------------------- .nv.constant0._Z6vecaddPfi --------------------------
	.section	.nv.constant0._Z6vecaddPfi,"a",@progbits
	.sectionflags	@""
	.align	4
.nv.constant0._Z6vecaddPfi:
	.zero		908


//--------------------- SYMBOLS --------------------------

	.type		.nv.reservedSmem.offset0,@object
	.size		.nv.reservedSmem.offset0,0x4
